//
// Generated by NVIDIA NVVM Compiler
//
// Compiler Build ID: CL-36424714
// Cuda compilation tools, release 13.0, V13.0.88
// Based on NVVM 20.0.0
//

.version 9.0
.target sm_100
.address_size 64

	// .globl	_Z11soma_matrizPiS_S_

.visible .entry _Z11soma_matrizPiS_S_(
	.param .u64 .ptr .align 1 _Z11soma_matrizPiS_S__param_0,
	.param .u64 .ptr .align 1 _Z11soma_matrizPiS_S__param_1,
	.param .u64 .ptr .align 1 _Z11soma_matrizPiS_S__param_2
)
{
	.reg .pred 	%p<4>;
	.reg .b32 	%r<15>;
	.reg .b64 	%rd<11>;

	ld.param.u64 	%rd1, [_Z11soma_matrizPiS_S__param_0];
	ld.param.u64 	%rd2, [_Z11soma_matrizPiS_S__param_1];
	ld.param.u64 	%rd3, [_Z11soma_matrizPiS_S__param_2];
	mov.u32 	%r3, %ctaid.x;
	mov.u32 	%r4, %ntid.x;
	mov.u32 	%r5, %tid.x;
	mad.lo.s32 	%r1, %r3, %r4, %r5;
	mov.u32 	%r6, %ctaid.y;
	mov.u32 	%r7, %ntid.y;
	mov.u32 	%r8, %tid.y;
	mad.lo.s32 	%r9, %r6, %r7, %r8;
	setp.gt.s32 	%p1, %r1, 1;
	setp.gt.u32 	%p2, %r9, 1;
	or.pred  	%p3, %p1, %p2;
	@%p3 bra 	$L__BB0_2;
	cvta.to.global.u64 	%rd4, %rd1;
	cvta.to.global.u64 	%rd5, %rd2;
	cvta.to.global.u64 	%rd6, %rd3;
	shl.b32 	%r10, %r1, 1;
	add.s32 	%r11, %r10, %r9;
	mul.wide.s32 	%rd7, %r11, 4;
	add.s64 	%rd8, %rd4, %rd7;
	ld.global.u32 	%r12, [%rd8];
	add.s64 	%rd9, %rd5, %rd7;
	ld.global.u32 	%r13, [%rd9];
	add.s32 	%r14, %r13, %r12;
	add.s64 	%rd10, %rd6, %rd7;
	st.global.u32 	[%rd10], %r14;
$L__BB0_2:
	ret;

}


// ===== COMPILED SASS (sm_100) =====

	.target	sm_100

	.elftype	@"ET_EXEC"


//--------------------- .note.nv.tkinfo           --------------------------
	.section	.note.nv.tkinfo,"",@"SHT_NOTE"
	.sectionflags	@"SHF_NOTE_NV_TKINFO"
	.tkinfo
        /*0018*/ 	.word	0x00000002
        /*0030*/ 	.string	""
        /*0030*/ 	.string	"ptxas"
        /*0030*/ 	.string	"Cuda compilation tools, release 13.0, V13.0.88"
        /*0030*/ 	.string	"Build cuda_13.0.r13.0/compiler.36424714_0"
        /*0030*/ 	.string	"-arch sm_100 -m 64 "



//--------------------- .note.nv.cuinfo           --------------------------
	.section	.note.nv.cuinfo,"",@"SHT_NOTE"
	.sectionflags	@"SHF_NOTE_NV_CUINFO"
        /*0018*/ 	.short	0x0002
        /*001a*/ 	.short	0x0064
        /*001c*/ 	.short	0x0082
	.zero		2


//--------------------- .nv.info                  --------------------------
	.section	.nv.info,"",@"SHT_CUDA_INFO"
	.align	4


	//----- nvinfo : EIATTR_REGCOUNT
	.align		4
        /*0000*/ 	.byte	0x04, 0x2f
        /*0002*/ 	.short	(.L_1 - .L_0)
	.align		4
.L_0:
        /*0004*/ 	.word	index@(_Z11soma_matrizPiS_S_)
        /*0008*/ 	.word	0x0000000c


	//----- nvinfo : EIATTR_FRAME_SIZE
	.align		4
.L_1:
        /*000c*/ 	.byte	0x04, 0x11
        /*000e*/ 	.short	(.L_3 - .L_2)
	.align		4
.L_2:
        /*0010*/ 	.word	index@(_Z11soma_matrizPiS_S_)
        /*0014*/ 	.word	0x00000000


	//----- nvinfo : EIATTR_MIN_STACK_SIZE
	.align		4
.L_3:
        /*0018*/ 	.byte	0x04, 0x12
        /*001a*/ 	.short	(.L_5 - .L_4)
	.align		4
.L_4:
        /*001c*/ 	.word	index@(_Z11soma_matrizPiS_S_)
        /*0020*/ 	.word	0x00000000
.L_5:


//--------------------- .nv.compat                --------------------------
	.section	.nv.compat,"",@"SHT_CUDA_COMPAT_INFO"
	.align	4
        /*0000*/ 	.byte	0x02, 0x09, 0x00, 0x00, 0x02, 0x02, 0x01, 0x00, 0x02, 0x05, 0x05, 0x00, 0x03, 0x07, 0x01, 0x01
        /*0010*/ 	.byte	0x02, 0x03, 0x00, 0x00, 0x02, 0x06, 0x01, 0x00, 0x04, 0x0b, 0x08, 0x00, 0x09, 0x00, 0x00, 0x00
        /*0020*/ 	.byte	0x00, 0x00, 0x00, 0x00


//--------------------- .nv.info._Z11soma_matrizPiS_S_ --------------------------
	.section	.nv.info._Z11soma_matrizPiS_S_,"",@"SHT_CUDA_INFO"
	.sectionflags	@""
	.align	4


	//----- nvinfo : EIATTR_CUDA_API_VERSION
	.align		4
        /*0000*/ 	.byte	0x04, 0x37
        /*0002*/ 	.short	(.L_7 - .L_6)
.L_6:
        /*0004*/ 	.word	0x00000082


	//----- nvinfo : EIATTR_KPARAM_INFO
	.align		4
.L_7:
        /*0008*/ 	.byte	0x04, 0x17
        /*000a*/ 	.short	(.L_9 - .L_8)
.L_8:
        /*000c*/ 	.word	0x00000000
        /*0010*/ 	.short	0x0002
        /*0012*/ 	.short	0x0010
        /*0014*/ 	.byte	0x00, 0xf5, 0x21, 0x00


	//----- nvinfo : EIATTR_KPARAM_INFO
	.align		4
.L_9:
        /*0018*/ 	.byte	0x04, 0x17
        /*001a*/ 	.short	(.L_11 - .L_10)
.L_10:
        /*001c*/ 	.word	0x00000000
        /*0020*/ 	.short	0x0001
        /*0022*/ 	.short	0x0008
        /*0024*/ 	.byte	0x00, 0xf5, 0x21, 0x00


	//----- nvinfo : EIATTR_KPARAM_INFO
	.align		4
.L_11:
        /*0028*/ 	.byte	0x04, 0x17
        /*002a*/ 	.short	(.L_13 - .L_12)
.L_12:
        /*002c*/ 	.word	0x00000000
        /*0030*/ 	.short	0x0000
        /*0032*/ 	.short	0x0000
        /*0034*/ 	.byte	0x00, 0xf5, 0x21, 0x00


	//----- nvinfo : EIATTR_SPARSE_MMA_MASK
	.align		4
.L_13:
        /*0038*/ 	.byte	0x03, 0x50
        /*003a*/ 	.short	0x0000


	//----- nvinfo : EIATTR_MAXREG_COUNT
	.align		4
        /*003c*/ 	.byte	0x03, 0x1b
        /*003e*/ 	.short	0x00ff


	//----- nvinfo : EIATTR_MERCURY_ISA_VERSION
	.align		4
        /*0040*/ 	.byte	0x03, 0x5f
        /*0042*/ 	.short	0x0101


	//----- nvinfo : EIATTR_VRC_CTA_INIT_COUNT
	.align		4
        /*0044*/ 	.byte	0x02, 0x4a
	.zero		1
	.zero		1


	//----- nvinfo : EIATTR_EXIT_INSTR_OFFSETS
	.align		4
        /*0048*/ 	.byte	0x04, 0x1c
        /*004a*/ 	.short	(.L_15 - .L_14)


	//   ....[0]....
.L_14:
        /*004c*/ 	.word	0x000000b0


	//   ....[1]....
        /*0050*/ 	.word	0x00000180


	//----- nvinfo : EIATTR_CBANK_PARAM_SIZE
	.align		4
.L_15:
        /*0054*/ 	.byte	0x03, 0x19
        /*0056*/ 	.short	0x0018


	//----- nvinfo : EIATTR_PARAM_CBANK
	.align		4
        /*0058*/ 	.byte	0x04, 0x0a
        /*005a*/ 	.short	(.L_17 - .L_16)
	.align		4
.L_16:
        /*005c*/ 	.word	index@(.nv.constant0._Z11soma_matrizPiS_S_)
        /*0060*/ 	.short	0x0380
        /*0062*/ 	.short	0x0018


	//----- nvinfo : EIATTR_SW_WAR
	.align		4
.L_17:
        /*0064*/ 	.byte	0x04, 0x36
        /*0066*/ 	.short	(.L_19 - .L_18)
.L_18:
        /*0068*/ 	.word	0x00000008
.L_19:


//--------------------- .nv.callgraph             --------------------------
	.section	.nv.callgraph,"",@"SHT_CUDA_CALLGRAPH"
	.align	4
	.sectionentsize	8
	.align		4
        /*0000*/ 	.word	0x00000000
	.align		4
        /*0004*/ 	.word	0xffffffff
	.align		4
        /*0008*/ 	.word	0x00000000
	.align		4
        /*000c*/ 	.word	0xfffffffe
	.align		4
        /*0010*/ 	.word	0x00000000
	.align		4
        /*0014*/ 	.word	0xfffffffd
	.align		4
        /*0018*/ 	.word	0x00000000
	.align		4
        /*001c*/ 	.word	0xfffffffc


//--------------------- .text._Z11soma_matrizPiS_S_ --------------------------
	.section	.text._Z11soma_matrizPiS_S_,"ax",@progbits
	.align	128
        .global         _Z11soma_matrizPiS_S_
        .type           _Z11soma_matrizPiS_S_,@function
        .size           _Z11soma_matrizPiS_S_,(.L_x_1 - _Z11soma_matrizPiS_S_)
        .other          _Z11soma_matrizPiS_S_,@"STO_CUDA_ENTRY STV_DEFAULT"
_Z11soma_matrizPiS_S_:
.text._Z11soma_matrizPiS_S_:
[----:B------:R-:W-:Y:S01]  /*0000*/  LDC R1, c[0x0][0x37c] ;  /* 0x0000df00ff017b82 */ /* 0x000fe20000000800 */
[----:B------:R-:W0:Y:S07]  /*0010*/  S2R R2, SR_TID.Y ;  /* 0x0000000000027919 */ /* 0x000e2e0000002200 */
[----:B------:R-:W1:Y:S01]  /*0020*/  LDC R0, c[0x0][0x360] ;  /* 0x0000d800ff007b82 */ /* 0x000e620000000800 */
[----:B------:R-:W1:Y:S07]  /*0030*/  S2R R3, SR_TID.X ;  /* 0x0000000000037919 */ /* 0x000e6e0000002100 */
[----:B------:R-:W0:Y:S08]  /*0040*/  S2UR UR5, SR_CTAID.Y ;  /* 0x00000000000579c3 */ /* 0x000e300000002600 */
[----:B------:R-:W0:Y:S08]  /*0050*/  LDC R7, c[0x0][0x364] ;  /* 0x0000d900ff077b82 */ /* 0x000e300000000800 */
[----:B------:R-:W1:Y:S01]  /*0060*/  S2UR UR4, SR_CTAID.X ;  /* 0x00000000000479c3 */ /* 0x000e620000002500 */
[----:B0-----:R-:W-:-:S05]  /*0070*/  IMAD R7, R7, UR5, R2 ;  /* 0x0000000507077c24 */ /* 0x001fca000f8e0202 */
[----:B------:R-:W-:Y:S01]  /*0080*/  ISETP.GT.U32.AND P0, PT, R7, 0x1, PT ;  /* 0x000000010700780c */ /* 0x000fe20003f04070 */
[----:B-1----:R-:W-:-:S05]  /*0090*/  IMAD R0, R0, UR4, R3 ;  /* 0x0000000400007c24 */ /* 0x002fca000f8e0203 */
[----:B------:R-:W-:-:S13]  /*00a0*/  ISETP.GT.OR P0, PT, R0, 0x1, P0 ;  /* 0x000000010000780c */ /* 0x000fda0000704670 */
[----:B------:R-:W-:Y:S05]  /*00b0*/  @P0 EXIT ;  /* 0x000000000000094d */ /* 0x000fea0003800000 */
[----:B------:R-:W0:Y:S01]  /*00c0*/  LDC.64 R2, c[0x0][0x380] ;  /* 0x0000e000ff027b82 */ /* 0x000e220000000a00 */
[----:B------:R-:W1:Y:S01]  /*00d0*/  LDCU.64 UR4, c[0x0][0x358] ;  /* 0x00006b00ff0477ac */ /* 0x000e620008000a00 */
[----:B------:R-:W-:-:S06]  /*00e0*/  LEA R9, R0, R7, 0x1 ;  /* 0x0000000700097211 */ /* 0x000fcc00078e08ff */
[----:B------:R-:W2:Y:S08]  /*00f0*/  LDC.64 R4, c[0x0][0x388] ;  /* 0x0000e200ff047b82 */ /* 0x000eb00000000a00 */
[----:B------:R-:W3:Y:S01]  /*0100*/  LDC.64 R6, c[0x0][0x390] ;  /* 0x0000e400ff067b82 */ /* 0x000ee20000000a00 */
[----:B0-----:R-:W-:-:S06]  /*0110*/  IMAD.WIDE R2, R9, 0x4, R2 ;  /* 0x0000000409027825 */ /* 0x001fcc00078e0202 */
[----:B-1----:R-:W4:Y:S01]  /*0120*/  LDG.E R2, desc[UR4][R2.64] ;  /* 0x0000000402027981 */ /* 0x002f22000c1e1900 */
[----:B--2---:R-:W-:-:S06]  /*0130*/  IMAD.WIDE R4, R9, 0x4, R4 ;  /* 0x0000000409047825 */ /* 0x004fcc00078e0204 */
[----:B------:R-:W4:Y:S01]  /*0140*/  LDG.E R5, desc[UR4][R4.64] ;  /* 0x0000000404057981 */ /* 0x000f22000c1e1900 */
[----:B---3--:R-:W-:Y:S01]  /*0150*/  IMAD.WIDE R6, R9, 0x4, R6 ;  /* 0x0000000409067825 */ /* 0x008fe200078e0206 */
[----:B----4-:R-:W-:-:S05]  /*0160*/  IADD3 R9, PT, PT, R2, R5, RZ ;  /* 0x0000000502097210 */ /* 0x010fca0007ffe0ff */
[----:B------:R-:W-:Y:S01]  /*0170*/  STG.E desc[UR4][R6.64], R9 ;  /* 0x0000000906007986 */ /* 0x000fe2000c101904 */
[----:B------:R-:W-:Y:S05]  /*0180*/  EXIT ;  /* 0x000000000000794d */ /* 0x000fea0003800000 */
.L_x_0:
[----:B------:R-:W-:-:S00]  /*0190*/  BRA `(.L_x_0) ;  /* 0xfffffffc00fc7947 */ /* 0x000fc0000383ffff */
[----:B------:R-:W-:-:S00]  /*01a0*/  NOP ;  /* 0x0000000000007918 */ /* 0x000fc00000000000 */
        /* <DEDUP_REMOVED lines=13> */
.L_x_1:


//--------------------- .nv.shared.reserved.0     --------------------------
	.section	.nv.shared.reserved.0,"aw",@nobits
	.weak		__nv_reservedSMEM_offset_0_alias
	.size		__nv_reservedSMEM_offset_0_alias, 0, 64
	.other		__nv_reservedSMEM_offset_0_alias,@"STO_CUDA_RESERVED_SHARED STV_DEFAULT"
__nv_reservedSMEM_offset_0_alias:
	.zero		0
	.zero		64


//--------------------- .nv.constant0._Z11soma_matrizPiS_S_ --------------------------
	.section	.nv.constant0._Z11soma_matrizPiS_S_,"a",@progbits
	.sectionflags	@""
	.align	4
.nv.constant0._Z11soma_matrizPiS_S_:
	.zero		920


//--------------------- SYMBOLS --------------------------

	.type		.nv.reservedSmem.offset0,@object
	.size		.nv.reservedSmem.offset0,0x4
